//
// Generated by NVIDIA NVVM Compiler
//
// Compiler Build ID: CL-36424714
// Cuda compilation tools, release 13.0, V13.0.88
// Based on NVVM 20.0.0
//

.version 9.0
.target sm_100
.address_size 64

	// .globl	_Z12gpuYoloLayerPKfPfjj

.visible .entry _Z12gpuYoloLayerPKfPfjj(
	.param .u64 .ptr .align 1 _Z12gpuYoloLayerPKfPfjj_param_0,
	.param .u64 .ptr .align 1 _Z12gpuYoloLayerPKfPfjj_param_1,
	.param .u32 _Z12gpuYoloLayerPKfPfjj_param_2,
	.param .u32 _Z12gpuYoloLayerPKfPfjj_param_3
)
{
	.reg .pred 	%p<4>;
	.reg .b32 	%r<14>;
	.reg .b32 	%f<6>;
	.reg .b64 	%rd<9>;

	ld.param.u64 	%rd1, [_Z12gpuYoloLayerPKfPfjj_param_0];
	ld.param.u64 	%rd2, [_Z12gpuYoloLayerPKfPfjj_param_1];
	ld.param.u32 	%r3, [_Z12gpuYoloLayerPKfPfjj_param_2];
	ld.param.u32 	%r4, [_Z12gpuYoloLayerPKfPfjj_param_3];
	mov.u32 	%r6, %ctaid.x;
	mov.u32 	%r7, %ntid.x;
	mov.u32 	%r8, %tid.x;
	mad.lo.s32 	%r1, %r6, %r7, %r8;
	mov.u32 	%r9, %ctaid.y;
	mov.u32 	%r10, %ntid.y;
	mov.u32 	%r11, %tid.y;
	mad.lo.s32 	%r12, %r9, %r10, %r11;
	setp.ge.u32 	%p1, %r1, %r3;
	setp.ge.u32 	%p2, %r12, %r4;
	or.pred  	%p3, %p1, %p2;
	@%p3 bra 	$L__BB0_2;
	cvta.to.global.u64 	%rd3, %rd1;
	cvta.to.global.u64 	%rd4, %rd2;
	mul.wide.u32 	%rd5, %r1, 4;
	add.s64 	%rd6, %rd3, %rd5;
	ld.global.f32 	%f1, [%rd6];
	mul.f32 	%f2, %f1, 0fBFB8AA3B;
	ex2.approx.f32 	%f3, %f2;
	add.f32 	%f4, %f3, 0f3F800000;
	rcp.rn.f32 	%f5, %f4;
	mad.lo.s32 	%r13, %r3, %r12, %r1;
	mul.wide.u32 	%rd7, %r13, 4;
	add.s64 	%rd8, %rd4, %rd7;
	st.global.f32 	[%rd8], %f5;
$L__BB0_2:
	ret;

}


// ===== COMPILED SASS (sm_100) =====

	.target	sm_100

	.elftype	@"ET_EXEC"


//--------------------- .note.nv.tkinfo           --------------------------
	.section	.note.nv.tkinfo,"",@"SHT_NOTE"
	.sectionflags	@"SHF_NOTE_NV_TKINFO"
	.tkinfo
        /*0018*/ 	.word	0x00000002
        /*0030*/ 	.string	""
        /*0030*/ 	.string	"ptxas"
        /*0030*/ 	.string	"Cuda compilation tools, release 13.0, V13.0.88"
        /*0030*/ 	.string	"Build cuda_13.0.r13.0/compiler.36424714_0"
        /*0030*/ 	.string	"-arch sm_100 -m 64 "



//--------------------- .note.nv.cuinfo           --------------------------
	.section	.note.nv.cuinfo,"",@"SHT_NOTE"
	.sectionflags	@"SHF_NOTE_NV_CUINFO"
        /*0018*/ 	.short	0x0002
        /*001a*/ 	.short	0x0064
        /*001c*/ 	.short	0x0082
	.zero		2


//--------------------- .nv.info                  --------------------------
	.section	.nv.info,"",@"SHT_CUDA_INFO"
	.align	4


	//----- nvinfo : EIATTR_REGCOUNT
	.align		4
        /*0000*/ 	.byte	0x04, 0x2f
        /*0002*/ 	.short	(.L_1 - .L_0)
	.align		4
.L_0:
        /*0004*/ 	.word	index@(_Z12gpuYoloLayerPKfPfjj)
        /*0008*/ 	.word	0x0000000f


	//----- nvinfo : EIATTR_FRAME_SIZE
	.align		4
.L_1:
        /*000c*/ 	.byte	0x04, 0x11
        /*000e*/ 	.short	(.L_3 - .L_2)
	.align		4
.L_2:
        /*0010*/ 	.word	index@($__internal_0_$__cuda_sm20_rcp_rn_f32_slowpath)
        /*0014*/ 	.word	0x00000000


	//----- nvinfo : EIATTR_FRAME_SIZE
	.align		4
.L_3:
        /*0018*/ 	.byte	0x04, 0x11
        /*001a*/ 	.short	(.L_5 - .L_4)
	.align		4
.L_4:
        /*001c*/ 	.word	index@(_Z12gpuYoloLayerPKfPfjj)
        /*0020*/ 	.word	0x00000000


	//----- nvinfo : EIATTR_MIN_STACK_SIZE
	.align		4
.L_5:
        /*0024*/ 	.byte	0x04, 0x12
        /*0026*/ 	.short	(.L_7 - .L_6)
	.align		4
.L_6:
        /*0028*/ 	.word	index@(_Z12gpuYoloLayerPKfPfjj)
        /*002c*/ 	.word	0x00000000
.L_7:


//--------------------- .nv.compat                --------------------------
	.section	.nv.compat,"",@"SHT_CUDA_COMPAT_INFO"
	.align	4
        /*0000*/ 	.byte	0x02, 0x09, 0x00, 0x00, 0x02, 0x02, 0x01, 0x00, 0x02, 0x05, 0x05, 0x00, 0x03, 0x07, 0x01, 0x01
        /*0010*/ 	.byte	0x02, 0x03, 0x00, 0x00, 0x02, 0x06, 0x01, 0x00, 0x04, 0x0b, 0x08, 0x00, 0x01, 0x00, 0x00, 0x00
        /*0020*/ 	.byte	0x00, 0x00, 0x00, 0x00


//--------------------- .nv.info._Z12gpuYoloLayerPKfPfjj --------------------------
	.section	.nv.info._Z12gpuYoloLayerPKfPfjj,"",@"SHT_CUDA_INFO"
	.sectionflags	@""
	.align	4


	//----- nvinfo : EIATTR_CUDA_API_VERSION
	.align		4
        /*0000*/ 	.byte	0x04, 0x37
        /*0002*/ 	.short	(.L_9 - .L_8)
.L_8:
        /*0004*/ 	.word	0x00000082


	//----- nvinfo : EIATTR_KPARAM_INFO
	.align		4
.L_9:
        /*0008*/ 	.byte	0x04, 0x17
        /*000a*/ 	.short	(.L_11 - .L_10)
.L_10:
        /*000c*/ 	.word	0x00000000
        /*0010*/ 	.short	0x0003
        /*0012*/ 	.short	0x0014
        /*0014*/ 	.byte	0x00, 0xf0, 0x11, 0x00


	//----- nvinfo : EIATTR_KPARAM_INFO
	.align		4
.L_11:
        /*0018*/ 	.byte	0x04, 0x17
        /*001a*/ 	.short	(.L_13 - .L_12)
.L_12:
        /*001c*/ 	.word	0x00000000
        /*0020*/ 	.short	0x0002
        /*0022*/ 	.short	0x0010
        /*0024*/ 	.byte	0x00, 0xf0, 0x11, 0x00


	//----- nvinfo : EIATTR_KPARAM_INFO
	.align		4
.L_13:
        /*0028*/ 	.byte	0x04, 0x17
        /*002a*/ 	.short	(.L_15 - .L_14)
.L_14:
        /*002c*/ 	.word	0x00000000
        /*0030*/ 	.short	0x0001
        /*0032*/ 	.short	0x0008
        /*0034*/ 	.byte	0x00, 0xf5, 0x21, 0x00


	//----- nvinfo : EIATTR_KPARAM_INFO
	.align		4
.L_15:
        /*0038*/ 	.byte	0x04, 0x17
        /*003a*/ 	.short	(.L_17 - .L_16)
.L_16:
        /*003c*/ 	.word	0x00000000
        /*0040*/ 	.short	0x0000
        /*0042*/ 	.short	0x0000
        /*0044*/ 	.byte	0x00, 0xf5, 0x21, 0x00


	//----- nvinfo : EIATTR_SPARSE_MMA_MASK
	.align		4
.L_17:
        /*0048*/ 	.byte	0x03, 0x50
        /*004a*/ 	.short	0x0000


	//----- nvinfo : EIATTR_MAXREG_COUNT
	.align		4
        /*004c*/ 	.byte	0x03, 0x1b
        /*004e*/ 	.short	0x00ff


	//----- nvinfo : EIATTR_MERCURY_ISA_VERSION
	.align		4
        /*0050*/ 	.byte	0x03, 0x5f
        /*0052*/ 	.short	0x0101


	//----- nvinfo : EIATTR_VRC_CTA_INIT_COUNT
	.align		4
        /*0054*/ 	.byte	0x02, 0x4a
	.zero		1
	.zero		1


	//----- nvinfo : EIATTR_EXIT_INSTR_OFFSETS
	.align		4
        /*0058*/ 	.byte	0x04, 0x1c
        /*005a*/ 	.short	(.L_19 - .L_18)


	//   ....[0]....
.L_18:
        /*005c*/ 	.word	0x000000c0


	//   ....[1]....
        /*0060*/ 	.word	0x00000290


	//----- nvinfo : EIATTR_CRS_STACK_SIZE
	.align		4
.L_19:
        /*0064*/ 	.byte	0x04, 0x1e
        /*0066*/ 	.short	(.L_21 - .L_20)
.L_20:
        /*0068*/ 	.word	0x00000000


	//----- nvinfo : EIATTR_CBANK_PARAM_SIZE
	.align		4
.L_21:
        /*006c*/ 	.byte	0x03, 0x19
        /*006e*/ 	.short	0x0018


	//----- nvinfo : EIATTR_PARAM_CBANK
	.align		4
        /*0070*/ 	.byte	0x04, 0x0a
        /*0072*/ 	.short	(.L_23 - .L_22)
	.align		4
.L_22:
        /*0074*/ 	.word	index@(.nv.constant0._Z12gpuYoloLayerPKfPfjj)
        /*0078*/ 	.short	0x0380
        /*007a*/ 	.short	0x0018


	//----- nvinfo : EIATTR_SW_WAR
	.align		4
.L_23:
        /*007c*/ 	.byte	0x04, 0x36
        /*007e*/ 	.short	(.L_25 - .L_24)
.L_24:
        /*0080*/ 	.word	0x00000008
.L_25:


//--------------------- .nv.callgraph             --------------------------
	.section	.nv.callgraph,"",@"SHT_CUDA_CALLGRAPH"
	.align	4
	.sectionentsize	8
	.align		4
        /*0000*/ 	.word	0x00000000
	.align		4
        /*0004*/ 	.word	0xffffffff
	.align		4
        /*0008*/ 	.word	0x00000000
	.align		4
        /*000c*/ 	.word	0xfffffffe
	.align		4
        /*0010*/ 	.word	0x00000000
	.align		4
        /*0014*/ 	.word	0xfffffffd
	.align		4
        /*0018*/ 	.word	0x00000000
	.align		4
        /*001c*/ 	.word	0xfffffffc


//--------------------- .text._Z12gpuYoloLayerPKfPfjj --------------------------
	.section	.text._Z12gpuYoloLayerPKfPfjj,"ax",@progbits
	.align	128
        .global         _Z12gpuYoloLayerPKfPfjj
        .type           _Z12gpuYoloLayerPKfPfjj,@function
        .size           _Z12gpuYoloLayerPKfPfjj,(.L_x_8 - _Z12gpuYoloLayerPKfPfjj)
        .other          _Z12gpuYoloLayerPKfPfjj,@"STO_CUDA_ENTRY STV_DEFAULT"
_Z12gpuYoloLayerPKfPfjj:
.text._Z12gpuYoloLayerPKfPfjj:
[----:B------:R-:W-:Y:S01]  /*0000*/  LDC R1, c[0x0][0x37c] ;  /* 0x0000df00ff017b82 */ /* 0x000fe20000000800 */
[----:B------:R-:W0:Y:S07]  /*0010*/  S2R R0, SR_TID.Y ;  /* 0x0000000000007919 */ /* 0x000e2e0000002200 */
[----:B------:R-:W1:Y:S01]  /*0020*/  LDC R4, c[0x0][0x360] ;  /* 0x0000d800ff047b82 */ /* 0x000e620000000800 */
[----:B------:R-:W2:Y:S01]  /*0030*/  LDCU.64 UR6, c[0x0][0x390] ;  /* 0x00007200ff0677ac */ /* 0x000ea20008000a00 */
[----:B------:R-:W1:Y:S06]  /*0040*/  S2R R5, SR_TID.X ;  /* 0x0000000000057919 */ /* 0x000e6c0000002100 */
[----:B------:R-:W0:Y:S08]  /*0050*/  S2UR UR5, SR_CTAID.Y ;  /* 0x00000000000579c3 */ /* 0x000e300000002600 */
[----:B------:R-:W0:Y:S08]  /*0060*/  LDC R3, c[0x0][0x364] ;  /* 0x0000d900ff037b82 */ /* 0x000e300000000800 */
[----:B------:R-:W1:Y:S01]  /*0070*/  S2UR UR4, SR_CTAID.X ;  /* 0x00000000000479c3 */ /* 0x000e620000002500 */
[----:B0-----:R-:W-:-:S05]  /*0080*/  IMAD R3, R3, UR5, R0 ;  /* 0x0000000503037c24 */ /* 0x001fca000f8e0200 */
[----:B--2---:R-:W-:Y:S01]  /*0090*/  ISETP.GE.U32.AND P0, PT, R3, UR7, PT ;  /* 0x0000000703007c0c */ /* 0x004fe2000bf06070 */
[----:B-1----:R-:W-:-:S05]  /*00a0*/  IMAD R4, R4, UR4, R5 ;  /* 0x0000000404047c24 */ /* 0x002fca000f8e0205 */
[----:B------:R-:W-:-:S13]  /*00b0*/  ISETP.GE.U32.OR P0, PT, R4, UR6, P0 ;  /* 0x0000000604007c0c */ /* 0x000fda0008706470 */
[----:B------:R-:W-:Y:S05]  /*00c0*/  @P0 EXIT ;  /* 0x000000000000094d */ /* 0x000fea0003800000 */
[----:B------:R-:W0:Y:S01]  /*00d0*/  LDC.64 R6, c[0x0][0x380] ;  /* 0x0000e000ff067b82 */ /* 0x000e220000000a00 */
[----:B------:R-:W1:Y:S01]  /*00e0*/  LDCU.64 UR4, c[0x0][0x358] ;  /* 0x00006b00ff0477ac */ /* 0x000e620008000a00 */
[----:B0-----:R-:W-:-:S06]  /*00f0*/  IMAD.WIDE.U32 R6, R4, 0x4, R6 ;  /* 0x0000000404067825 */ /* 0x001fcc00078e0006 */
[----:B-1----:R-:W2:Y:S01]  /*0100*/  LDG.E R6, desc[UR4][R6.64] ;  /* 0x0000000406067981 */ /* 0x002ea2000c1e1900 */
[----:B------:R-:W-:Y:S01]  /*0110*/  BSSY.RECONVERGENT B0, `(.L_x_0) ;  /* 0x0000012000007945 */ /* 0x000fe20003800200 */
[----:B--2---:R-:W-:-:S05]  /*0120*/  FMUL R0, R6, -1.4426950216293334961 ;  /* 0xbfb8aa3b06007820 */ /* 0x004fca0000400000 */
[----:B------:R-:W-:-:S13]  /*0130*/  FSETP.GEU.AND P0, PT, R0, -126, PT ;  /* 0xc2fc00000000780b */ /* 0x000fda0003f0e000 */
[----:B------:R-:W-:-:S04]  /*0140*/  @!P0 FMUL R0, R0, 0.5 ;  /* 0x3f00000000008820 */ /* 0x000fc80000400000 */
[----:B------:R-:W0:Y:S02]  /*0150*/  MUFU.EX2 R2, R0 ;  /* 0x0000000000027308 */ /* 0x000e240000000800 */
[----:B0-----:R-:W-:-:S04]  /*0160*/  @!P0 FMUL R2, R2, R2 ;  /* 0x0000000202028220 */ /* 0x001fc80000400000 */
[----:B------:R-:W-:-:S04]  /*0170*/  FADD R0, R2, 1 ;  /* 0x3f80000002007421 */ /* 0x000fc80000000000 */
[----:B------:R-:W-:-:S05]  /*0180*/  VIADD R2, R0, 0x1800000 ;  /* 0x0180000000027836 */ /* 0x000fca0000000000 */
[----:B------:R-:W-:-:S04]  /*0190*/  LOP3.LUT R2, R2, 0x7f800000, RZ, 0xc0, !PT ;  /* 0x7f80000002027812 */ /* 0x000fc800078ec0ff */
[----:B------:R-:W-:-:S13]  /*01a0*/  ISETP.GT.U32.AND P0, PT, R2, 0x1ffffff, PT ;  /* 0x01ffffff0200780c */ /* 0x000fda0003f04070 */
[----:B------:R-:W-:Y:S05]  /*01b0*/  @P0 BRA `(.L_x_1) ;  /* 0x00000000000c0947 */ /* 0x000fea0003800000 */
[----:B------:R-:W-:-:S07]  /*01c0*/  MOV R6, 0x1e0 ;  /* 0x000001e000067802 */ /* 0x000fce0000000f00 */
[----:B------:R-:W-:Y:S05]  /*01d0*/  CALL.REL.NOINC `($__internal_0_$__cuda_sm20_rcp_rn_f32_slowpath) ;  /* 0x0000000000307944 */ /* 0x000fea0003c00000 */
[----:B------:R-:W-:Y:S05]  /*01e0*/  BRA `(.L_x_2) ;  /* 0x0000000000107947 */ /* 0x000fea0003800000 */
.L_x_1:
[----:B------:R-:W0:Y:S02]  /*01f0*/  MUFU.RCP R5, R0 ;  /* 0x0000000000057308 */ /* 0x000e240000001000 */
[----:B0-----:R-:W-:-:S04]  /*0200*/  FFMA R2, R0, R5, -1 ;  /* 0xbf80000000027423 */ /* 0x001fc80000000005 */
[----:B------:R-:W-:-:S04]  /*0210*/  FADD.FTZ R2, -R2, -RZ ;  /* 0x800000ff02027221 */ /* 0x000fc80000010100 */
[----:B------:R-:W-:-:S07]  /*0220*/  FFMA R5, R5, R2, R5 ;  /* 0x0000000205057223 */ /* 0x000fce0000000005 */
.L_x_2:
[----:B------:R-:W-:Y:S05]  /*0230*/  BSYNC.RECONVERGENT B0 ;  /* 0x0000000000007941 */ /* 0x000fea0003800200 */
.L_x_0:
[----:B------:R-:W0:Y:S01]  /*0240*/  LDC.64 R6, c[0x0][0x388] ;  /* 0x0000e200ff067b82 */ /* 0x000e220000000a00 */
[----:B------:R-:W1:Y:S02]  /*0250*/  LDCU UR6, c[0x0][0x390] ;  /* 0x00007200ff0677ac */ /* 0x000e640008000800 */
[----:B-1----:R-:W-:-:S04]  /*0260*/  IMAD R3, R3, UR6, R4 ;  /* 0x0000000603037c24 */ /* 0x002fc8000f8e0204 */
[----:B0-----:R-:W-:-:S05]  /*0270*/  IMAD.WIDE.U32 R2, R3, 0x4, R6 ;  /* 0x0000000403027825 */ /* 0x001fca00078e0006 */
[----:B------:R-:W-:Y:S01]  /*0280*/  STG.E desc[UR4][R2.64], R5 ;  /* 0x0000000502007986 */ /* 0x000fe2000c101904 */
[----:B------:R-:W-:Y:S05]  /*0290*/  EXIT ;  /* 0x000000000000794d */ /* 0x000fea0003800000 */
        .weak           $__internal_0_$__cuda_sm20_rcp_rn_f32_slowpath
        .type           $__internal_0_$__cuda_sm20_rcp_rn_f32_slowpath,@function
        .size           $__internal_0_$__cuda_sm20_rcp_rn_f32_slowpath,(.L_x_8 - $__internal_0_$__cuda_sm20_rcp_rn_f32_slowpath)
$__internal_0_$__cuda_sm20_rcp_rn_f32_slowpath:
[----:B------:R-:W-:Y:S01]  /*02a0*/  IMAD.SHL.U32 R2, R0, 0x2, RZ ;  /* 0x0000000200027824 */ /* 0x000fe200078e00ff */
[----:B------:R-:W-:Y:S04]  /*02b0*/  BSSY.RECONVERGENT B1, `(.L_x_3) ;  /* 0x0000030000017945 */ /* 0x000fe80003800200 */
[----:B------:R-:W-:-:S04]  /*02c0*/  SHF.R.U32.HI R2, RZ, 0x18, R2 ;  /* 0x00000018ff027819 */ /* 0x000fc80000011602 */
[----:B------:R-:W-:-:S13]  /*02d0*/  ISETP.NE.U32.AND P0, PT, R2, RZ, PT ;  /* 0x000000ff0200720c */ /* 0x000fda0003f05070 */
[----:B------:R-:W-:Y:S05]  /*02e0*/  @P0 BRA `(.L_x_4) ;  /* 0x0000000000280947 */ /* 0x000fea0003800000 */
[----:B------:R-:W-:-:S05]  /*02f0*/  IMAD.SHL.U32 R2, R0, 0x2, RZ ;  /* 0x0000000200027824 */ /* 0x000fca00078e00ff */
[----:B------:R-:W-:-:S13]  /*0300*/  ISETP.NE.AND P0, PT, R2, RZ, PT ;  /* 0x000000ff0200720c */ /* 0x000fda0003f05270 */
[----:B------:R-:W-:Y:S01]  /*0310*/  @P0 FFMA R7, R0, 1.84467440737095516160e+19, RZ ;  /* 0x5f80000000070823 */ /* 0x000fe200000000ff */
[----:B------:R-:W-:Y:S08]  /*0320*/  @!P0 MUFU.RCP R5, R0 ;  /* 0x0000000000058308 */ /* 0x000ff00000001000 */
[----:B------:R-:W0:Y:S02]  /*0330*/  @P0 MUFU.RCP R2, R7 ;  /* 0x0000000700020308 */ /* 0x000e240000001000 */
[----:B0-----:R-:W-:-:S04]  /*0340*/  @P0 FFMA R8, R7, R2, -1 ;  /* 0xbf80000007080423 */ /* 0x001fc80000000002 */
[----:B------:R-:W-:-:S04]  /*0350*/  @P0 FADD.FTZ R9, -R8, -RZ ;  /* 0x800000ff08090221 */ /* 0x000fc80000010100 */
[----:B------:R-:W-:-:S04]  /*0360*/  @P0 FFMA R2, R2, R9, R2 ;  /* 0x0000000902020223 */ /* 0x000fc80000000002 */
[----:B------:R-:W-:Y:S01]  /*0370*/  @P0 FFMA R5, R2, 1.84467440737095516160e+19, RZ ;  /* 0x5f80000002050823 */ /* 0x000fe200000000ff */
[----:B------:R-:W-:Y:S06]  /*0380*/  BRA `(.L_x_5) ;  /* 0x0000000000887947 */ /* 0x000fec0003800000 */
.L_x_4:
[----:B------:R-:W-:-:S04]  /*0390*/  IADD3 R5, PT, PT, R2, -0xfd, RZ ;  /* 0xffffff0302057810 */ /* 0x000fc80007ffe0ff */
[----:B------:R-:W-:-:S13]  /*03a0*/  ISETP.GT.U32.AND P0, PT, R5, 0x1, PT ;  /* 0x000000010500780c */ /* 0x000fda0003f04070 */
[----:B------:R-:W-:Y:S05]  /*03b0*/  @P0 BRA `(.L_x_6) ;  /* 0x0000000000780947 */ /* 0x000fea0003800000 */
[----:B------:R-:W-:Y:S01]  /*03c0*/  LOP3.LUT R7, R0, 0x7fffff, RZ, 0xc0, !PT ;  /* 0x007fffff00077812 */ /* 0x000fe200078ec0ff */
[----:B------:R-:W-:-:S03]  /*03d0*/  IMAD.MOV.U32 R12, RZ, RZ, 0x3 ;  /* 0x00000003ff0c7424 */ /* 0x000fc600078e00ff */
[----:B------:R-:W-:Y:S02]  /*03e0*/  LOP3.LUT R7, R7, 0x3f800000, RZ, 0xfc, !PT ;  /* 0x3f80000007077812 */ /* 0x000fe400078efcff */
[----:B------:R-:W-:Y:S02]  /*03f0*/  SHF.L.U32 R11, R12, R5, RZ ;  /* 0x000000050c0b7219 */ /* 0x000fe400000006ff */
[----:B------:R-:W0:Y:S02]  /*0400*/  MUFU.RCP R8, R7 ;  /* 0x0000000700087308 */ /* 0x000e240000001000 */
[----:B0-----:R-:W-:-:S04]  /*0410*/  FFMA R9, R7, R8, -1 ;  /* 0xbf80000007097423 */ /* 0x001fc80000000008 */
[----:B------:R-:W-:-:S04]  /*0420*/  FADD.FTZ R9, -R9, -RZ ;  /* 0x800000ff09097221 */ /* 0x000fc80000010100 */
[CCC-:B------:R-:W-:Y:S01]  /*0430*/  FFMA.RM R10, R8.reuse, R9.reuse, R8.reuse ;  /* 0x00000009080a7223 */ /* 0x1c0fe20000004008 */
[----:B------:R-:W-:-:S04]  /*0440*/  FFMA.RP R9, R8, R9, R8 ;  /* 0x0000000908097223 */ /* 0x000fc80000008008 */
[C---:B------:R-:W-:Y:S02]  /*0450*/  LOP3.LUT R8, R10.reuse, 0x7fffff, RZ, 0xc0, !PT ;  /* 0x007fffff0a087812 */ /* 0x040fe400078ec0ff */
[----:B------:R-:W-:Y:S02]  /*0460*/  FSETP.NEU.FTZ.AND P0, PT, R10, R9, PT ;  /* 0x000000090a00720b */ /* 0x000fe40003f1d000 */
[----:B------:R-:W-:Y:S02]  /*0470*/  LOP3.LUT R8, R8, 0x800000, RZ, 0xfc, !PT ;  /* 0x0080000008087812 */ /* 0x000fe400078efcff */
[----:B------:R-:W-:Y:S02]  /*0480*/  SEL R9, RZ, 0xffffffff, !P0 ;  /* 0xffffffffff097807 */ /* 0x000fe40004000000 */
[----:B------:R-:W-:-:S03]  /*0490*/  LOP3.LUT R10, R11, R8, RZ, 0xc0, !PT ;  /* 0x000000080b0a7212 */ /* 0x000fc600078ec0ff */
[----:B------:R-:W-:Y:S01]  /*04a0*/  IMAD.MOV R9, RZ, RZ, -R9 ;  /* 0x000000ffff097224 */ /* 0x000fe200078e0a09 */
[----:B------:R-:W-:-:S04]  /*04b0*/  SHF.R.U32.HI R10, RZ, R5, R10 ;  /* 0x00000005ff0a7219 */ /* 0x000fc8000001160a */
[----:B------:R-:W-:Y:S02]  /*04c0*/  LOP3.LUT P1, RZ, R9, R5, R8, 0xf8, !PT ;  /* 0x0000000509ff7212 */ /* 0x000fe4000782f808 */
[C---:B------:R-:W-:Y:S02]  /*04d0*/  LOP3.LUT P0, RZ, R10.reuse, 0x1, RZ, 0xc0, !PT ;  /* 0x000000010aff7812 */ /* 0x040fe4000780c0ff */
[----:B------:R-:W-:-:S04]  /*04e0*/  LOP3.LUT P2, RZ, R10, 0x2, RZ, 0xc0, !PT ;  /* 0x000000020aff7812 */ /* 0x000fc8000784c0ff */
[----:B------:R-:W-:Y:S02]  /*04f0*/  PLOP3.LUT P0, PT, P0, P1, P2, 0xe0, 0x0 ;  /* 0x000000000000781c */ /* 0x000fe40000703c20 */
[----:B------:R-:W-:Y:S02]  /*0500*/  LOP3.LUT P1, RZ, R0, 0x7fffff, RZ, 0xc0, !PT ;  /* 0x007fffff00ff7812 */ /* 0x000fe4000782c0ff */
[----:B------:R-:W-:-:S04]  /*0510*/  SEL R5, RZ, 0x1, !P0 ;  /* 0x00000001ff057807 */ /* 0x000fc80004000000 */
[----:B------:R-:W-:-:S04]  /*0520*/  IADD3 R5, PT, PT, -R5, RZ, RZ ;  /* 0x000000ff05057210 */ /* 0x000fc80007ffe1ff */
[----:B------:R-:W-:Y:S01]  /*0530*/  ISETP.GE.AND P0, PT, R5, RZ, PT ;  /* 0x000000ff0500720c */ /* 0x000fe20003f06270 */
[----:B------:R-:W-:-:S05]  /*0540*/  VIADD R5, R2, 0xffffff04 ;  /* 0xffffff0402057836 */ /* 0x000fca0000000000 */
[----:B------:R-:W-:-:S07]  /*0550*/  SHF.R.U32.HI R5, RZ, R5, R8 ;  /* 0x00000005ff057219 */ /* 0x000fce0000011608 */
[----:B------:R-:W-:-:S05]  /*0560*/  @!P0 VIADD R5, R5, 0x1 ;  /* 0x0000000105058836 */ /* 0x000fca0000000000 */
[----:B------:R-:W-:-:S04]  /*0570*/  @!P1 SHF.L.U32 R5, R5, 0x1, RZ ;  /* 0x0000000105059819 */ /* 0x000fc800000006ff */
[----:B------:R-:W-:Y:S01]  /*0580*/  LOP3.LUT R5, R5, 0x80000000, R0, 0xf8, !PT ;  /* 0x8000000005057812 */ /* 0x000fe200078ef800 */
[----:B------:R-:W-:Y:S06]  /*0590*/  BRA `(.L_x_5) ;  /* 0x0000000000047947 */ /* 0x000fec0003800000 */
.L_x_6:
[----:B------:R0:W1:Y:S02]  /*05a0*/  MUFU.RCP R5, R0 ;  /* 0x0000000000057308 */ /* 0x0000640000001000 */
.L_x_5:
[----:B------:R-:W-:Y:S05]  /*05b0*/  BSYNC.RECONVERGENT B1 ;  /* 0x0000000000017941 */ /* 0x000fea0003800200 */
.L_x_3:
[----:B------:R-:W-:-:S04]  /*05c0*/  IMAD.MOV.U32 R7, RZ, RZ, 0x0 ;  /* 0x00000000ff077424 */ /* 0x000fc800078e00ff */
[----:B01----:R-:W-:Y:S05]  /*05d0*/  RET.REL.NODEC R6 `(_Z12gpuYoloLayerPKfPfjj) ;  /* 0xfffffff806887950 */ /* 0x003fea0003c3ffff */
.L_x_7:
[----:B------:R-:W-:-:S00]  /*05e0*/  BRA `(.L_x_7) ;  /* 0xfffffffc00fc7947 */ /* 0x000fc0000383ffff */
[----:B------:R-:W-:-:S00]  /*05f0*/  NOP ;  /* 0x0000000000007918 */ /* 0x000fc00000000000 */
        /* <DEDUP_REMOVED lines=8> */
.L_x_8:


//--------------------- .nv.shared.reserved.0     --------------------------
	.section	.nv.shared.reserved.0,"aw",@nobits
	.weak		__nv_reservedSMEM_offset_0_alias
	.size		__nv_reservedSMEM_offset_0_alias, 0, 64
	.other		__nv_reservedSMEM_offset_0_alias,@"STO_CUDA_RESERVED_SHARED STV_DEFAULT"
__nv_reservedSMEM_offset_0_alias:
	.zero		0
	.zero		64


//--------------------- .nv.constant0._Z12gpuYoloLayerPKfPfjj --------------------------
	.section	.nv.constant0._Z12gpuYoloLayerPKfPfjj,"a",@progbits
	.sectionflags	@""
	.align	4
.nv.constant0._Z12gpuYoloLayerPKfPfjj:
	.zero		920


//--------------------- SYMBOLS --------------------------

	.type		.nv.reservedSmem.offset0,@object
	.size		.nv.reservedSmem.offset0,0x4
